//
// Generated by NVIDIA NVVM Compiler
//
// Compiler Build ID: CL-36424714
// Cuda compilation tools, release 13.0, V13.0.88
// Based on NVVM 20.0.0
//

.version 9.0
.target sm_100
.address_size 64

	// .globl	_Z16conv_kernel_tilePfS_jj
.const .align 4 .b8 conv_filter[36];
// _ZZ16conv_kernel_tilePfS_jjE8INPUT_SM has been demoted

.visible .entry _Z16conv_kernel_tilePfS_jj(
	.param .u64 .ptr .align 1 _Z16conv_kernel_tilePfS_jj_param_0,
	.param .u64 .ptr .align 1 _Z16conv_kernel_tilePfS_jj_param_1,
	.param .u32 _Z16conv_kernel_tilePfS_jj_param_2,
	.param .u32 _Z16conv_kernel_tilePfS_jj_param_3
)
{
	.reg .pred 	%p<9>;
	.reg .b32 	%r<23>;
	.reg .b32 	%f<32>;
	.reg .b64 	%rd<9>;
	// demoted variable
	.shared .align 4 .b8 _ZZ16conv_kernel_tilePfS_jjE8INPUT_SM[4096];
	ld.param.u64 	%rd1, [_Z16conv_kernel_tilePfS_jj_param_0];
	ld.param.u64 	%rd2, [_Z16conv_kernel_tilePfS_jj_param_1];
	ld.param.u32 	%r8, [_Z16conv_kernel_tilePfS_jj_param_2];
	ld.param.u32 	%r9, [_Z16conv_kernel_tilePfS_jj_param_3];
	mov.u32 	%r1, %tid.x;
	mov.u32 	%r2, %tid.y;
	mov.u32 	%r11, %ctaid.y;
	mad.lo.s32 	%r12, %r11, 30, %r2;
	mov.u32 	%r13, %ctaid.x;
	mad.lo.s32 	%r4, %r13, 30, %r1;
	add.s32 	%r5, %r12, -1;
	setp.eq.s32 	%p1, %r12, 0;
	add.s32 	%r6, %r4, -1;
	setp.lt.s32 	%p2, %r6, 0;
	or.pred  	%p3, %p1, %p2;
	setp.ge.u32 	%p4, %r5, %r9;
	or.pred  	%p5, %p3, %p4;
	setp.ge.u32 	%p6, %r6, %r8;
	shl.b32 	%r14, %r2, 7;
	mov.u32 	%r15, _ZZ16conv_kernel_tilePfS_jjE8INPUT_SM;
	add.s32 	%r16, %r15, %r14;
	shl.b32 	%r17, %r1, 2;
	add.s32 	%r7, %r16, %r17;
	or.pred  	%p7, %p6, %p5;
	@%p7 bra 	$L__BB0_2;
	cvta.to.global.u64 	%rd3, %rd1;
	mad.lo.s32 	%r19, %r8, %r5, %r6;
	mul.wide.u32 	%rd4, %r19, 4;
	add.s64 	%rd5, %rd3, %rd4;
	ld.global.f32 	%f3, [%rd5];
	st.shared.f32 	[%r7], %f3;
	bra.uni 	$L__BB0_3;
$L__BB0_2:
	mov.b32 	%r18, 0;
	st.shared.u32 	[%r7], %r18;
$L__BB0_3:
	bar.sync 	0;
	max.u32 	%r21, %r2, %r1;
	setp.gt.u32 	%p8, %r21, 29;
	mov.f32 	%f31, 0f00000000;
	@%p8 bra 	$L__BB0_5;
	ld.const.f32 	%f5, [conv_filter];
	ld.shared.f32 	%f6, [%r7];
	fma.rn.f32 	%f7, %f5, %f6, 0f00000000;
	ld.const.f32 	%f8, [conv_filter+4];
	ld.shared.f32 	%f9, [%r7+4];
	fma.rn.f32 	%f10, %f8, %f9, %f7;
	ld.const.f32 	%f11, [conv_filter+8];
	ld.shared.f32 	%f12, [%r7+8];
	fma.rn.f32 	%f13, %f11, %f12, %f10;
	ld.const.f32 	%f14, [conv_filter+12];
	ld.shared.f32 	%f15, [%r7+128];
	fma.rn.f32 	%f16, %f14, %f15, %f13;
	ld.const.f32 	%f17, [conv_filter+16];
	ld.shared.f32 	%f18, [%r7+132];
	fma.rn.f32 	%f19, %f17, %f18, %f16;
	ld.const.f32 	%f20, [conv_filter+20];
	ld.shared.f32 	%f21, [%r7+136];
	fma.rn.f32 	%f22, %f20, %f21, %f19;
	ld.const.f32 	%f23, [conv_filter+24];
	ld.shared.f32 	%f24, [%r7+256];
	fma.rn.f32 	%f25, %f23, %f24, %f22;
	ld.const.f32 	%f26, [conv_filter+28];
	ld.shared.f32 	%f27, [%r7+260];
	fma.rn.f32 	%f28, %f26, %f27, %f25;
	ld.const.f32 	%f29, [conv_filter+32];
	ld.shared.f32 	%f30, [%r7+264];
	fma.rn.f32 	%f31, %f29, %f30, %f28;
$L__BB0_5:
	cvta.to.global.u64 	%rd6, %rd2;
	mad.lo.s32 	%r22, %r8, %r12, %r4;
	mul.wide.u32 	%rd7, %r22, 4;
	add.s64 	%rd8, %rd6, %rd7;
	st.global.f32 	[%rd8], %f31;
	ret;

}
	// .globl	_Z11conv_kernelPfS_jj
.visible .entry _Z11conv_kernelPfS_jj(
	.param .u64 .ptr .align 1 _Z11conv_kernelPfS_jj_param_0,
	.param .u64 .ptr .align 1 _Z11conv_kernelPfS_jj_param_1,
	.param .u32 _Z11conv_kernelPfS_jj_param_2,
	.param .u32 _Z11conv_kernelPfS_jj_param_3
)
{
	.reg .pred 	%p<35>;
	.reg .b32 	%r<31>;
	.reg .b32 	%f<48>;
	.reg .b64 	%rd<25>;

	ld.param.u64 	%rd3, [_Z11conv_kernelPfS_jj_param_0];
	ld.param.u64 	%rd2, [_Z11conv_kernelPfS_jj_param_1];
	ld.param.u32 	%r10, [_Z11conv_kernelPfS_jj_param_2];
	ld.param.u32 	%r11, [_Z11conv_kernelPfS_jj_param_3];
	cvta.to.global.u64 	%rd1, %rd3;
	mov.u32 	%r12, %ctaid.y;
	mov.u32 	%r13, %ntid.y;
	mov.u32 	%r14, %tid.y;
	mad.lo.s32 	%r1, %r12, %r13, %r14;
	mov.u32 	%r15, %ctaid.x;
	mov.u32 	%r16, %ntid.x;
	mov.u32 	%r17, %tid.x;
	mad.lo.s32 	%r2, %r15, %r16, %r17;
	setp.ge.u32 	%p3, %r1, %r11;
	setp.ge.u32 	%p4, %r2, %r10;
	mov.f32 	%f40, 0f00000000;
	or.pred  	%p5, %p4, %p3;
	@%p5 bra 	$L__BB1_19;
	add.s32 	%r3, %r1, -1;
	add.s32 	%r4, %r2, -1;
	setp.ge.u32 	%p6, %r3, %r11;
	mul.lo.s32 	%r5, %r3, %r10;
	setp.ge.u32 	%p7, %r4, %r10;
	or.b32  	%r18, %r4, %r3;
	setp.lt.s32 	%p8, %r18, 0;
	or.pred  	%p9, %p7, %p6;
	mov.f32 	%f40, 0f00000000;
	or.pred  	%p10, %p9, %p8;
	@%p10 bra 	$L__BB1_3;
	add.s32 	%r19, %r4, %r5;
	mul.wide.u32 	%rd4, %r19, 4;
	add.s64 	%rd5, %rd1, %rd4;
	ld.global.f32 	%f21, [%rd5];
	ld.const.f32 	%f22, [conv_filter];
	fma.rn.f32 	%f40, %f21, %f22, 0f00000000;
$L__BB1_3:
	setp.ge.u32 	%p11, %r3, %r11;
	or.b32  	%r20, %r2, %r3;
	setp.lt.s32 	%p12, %r20, 0;
	or.pred  	%p13, %p12, %p11;
	@%p13 bra 	$L__BB1_5;
	add.s32 	%r21, %r2, %r5;
	mul.wide.u32 	%rd6, %r21, 4;
	add.s64 	%rd7, %rd1, %rd6;
	ld.global.f32 	%f23, [%rd7];
	ld.const.f32 	%f24, [conv_filter+4];
	fma.rn.f32 	%f40, %f23, %f24, %f40;
$L__BB1_5:
	setp.ge.u32 	%p14, %r3, %r11;
	add.s32 	%r6, %r2, 1;
	setp.ge.u32 	%p15, %r6, %r10;
	or.b32  	%r22, %r6, %r3;
	setp.lt.s32 	%p16, %r22, 0;
	or.pred  	%p17, %p15, %p14;
	or.pred  	%p18, %p17, %p16;
	@%p18 bra 	$L__BB1_7;
	add.s32 	%r23, %r6, %r5;
	mul.wide.u32 	%rd8, %r23, 4;
	add.s64 	%rd9, %rd1, %rd8;
	ld.global.f32 	%f25, [%rd9];
	ld.const.f32 	%f26, [conv_filter+8];
	fma.rn.f32 	%f40, %f25, %f26, %f40;
$L__BB1_7:
	setp.lt.u32 	%p19, %r4, %r10;
	mul.lo.s32 	%r7, %r1, %r10;
	setp.gt.s32 	%p20, %r4, -1;
	and.pred  	%p1, %p19, %p20;
	not.pred 	%p21, %p1;
	@%p21 bra 	$L__BB1_9;
	add.s32 	%r24, %r4, %r7;
	mul.wide.u32 	%rd10, %r24, 4;
	add.s64 	%rd11, %rd1, %rd10;
	ld.global.f32 	%f27, [%rd11];
	ld.const.f32 	%f28, [conv_filter+12];
	fma.rn.f32 	%f40, %f27, %f28, %f40;
$L__BB1_9:
	setp.lt.s32 	%p22, %r2, 0;
	@%p22 bra 	$L__BB1_11;
	add.s32 	%r25, %r2, %r7;
	mul.wide.u32 	%rd12, %r25, 4;
	add.s64 	%rd13, %rd1, %rd12;
	ld.global.f32 	%f29, [%rd13];
	ld.const.f32 	%f30, [conv_filter+16];
	fma.rn.f32 	%f40, %f29, %f30, %f40;
$L__BB1_11:
	setp.lt.u32 	%p23, %r6, %r10;
	setp.gt.s32 	%p24, %r6, -1;
	and.pred  	%p2, %p23, %p24;
	not.pred 	%p25, %p2;
	@%p25 bra 	$L__BB1_13;
	add.s32 	%r26, %r6, %r7;
	mul.wide.u32 	%rd14, %r26, 4;
	add.s64 	%rd15, %rd1, %rd14;
	ld.global.f32 	%f31, [%rd15];
	ld.const.f32 	%f32, [conv_filter+20];
	fma.rn.f32 	%f40, %f31, %f32, %f40;
$L__BB1_13:
	add.s32 	%r8, %r1, 1;
	setp.ge.u32 	%p26, %r8, %r11;
	add.s32 	%r9, %r7, %r10;
	or.pred  	%p28, %p21, %p26;
	@%p28 bra 	$L__BB1_15;
	add.s32 	%r27, %r4, %r9;
	mul.wide.u32 	%rd16, %r27, 4;
	add.s64 	%rd17, %rd1, %rd16;
	ld.global.f32 	%f33, [%rd17];
	ld.const.f32 	%f34, [conv_filter+24];
	fma.rn.f32 	%f40, %f33, %f34, %f40;
$L__BB1_15:
	setp.ge.u32 	%p29, %r8, %r11;
	setp.lt.s32 	%p30, %r2, 0;
	or.pred  	%p31, %p30, %p29;
	@%p31 bra 	$L__BB1_17;
	add.s32 	%r28, %r2, %r9;
	mul.wide.u32 	%rd18, %r28, 4;
	add.s64 	%rd19, %rd1, %rd18;
	ld.global.f32 	%f35, [%rd19];
	ld.const.f32 	%f36, [conv_filter+28];
	fma.rn.f32 	%f40, %f35, %f36, %f40;
$L__BB1_17:
	setp.ge.u32 	%p32, %r8, %r11;
	or.pred  	%p34, %p25, %p32;
	@%p34 bra 	$L__BB1_19;
	add.s32 	%r29, %r6, %r9;
	mul.wide.u32 	%rd20, %r29, 4;
	add.s64 	%rd21, %rd1, %rd20;
	ld.global.f32 	%f37, [%rd21];
	ld.const.f32 	%f38, [conv_filter+32];
	fma.rn.f32 	%f40, %f37, %f38, %f40;
$L__BB1_19:
	cvta.to.global.u64 	%rd22, %rd2;
	mad.lo.s32 	%r30, %r10, %r1, %r2;
	mul.wide.u32 	%rd23, %r30, 4;
	add.s64 	%rd24, %rd22, %rd23;
	st.global.f32 	[%rd24], %f40;
	ret;

}


// ===== COMPILED SASS (sm_100) =====

	.target	sm_100

	.elftype	@"ET_EXEC"


//--------------------- .note.nv.tkinfo           --------------------------
	.section	.note.nv.tkinfo,"",@"SHT_NOTE"
	.sectionflags	@"SHF_NOTE_NV_TKINFO"
	.tkinfo
        /*0018*/ 	.word	0x00000002
        /*0030*/ 	.string	""
        /*0030*/ 	.string	"ptxas"
        /*0030*/ 	.string	"Cuda compilation tools, release 13.0, V13.0.88"
        /*0030*/ 	.string	"Build cuda_13.0.r13.0/compiler.36424714_0"
        /*0030*/ 	.string	"-arch sm_100 -m 64 "



//--------------------- .note.nv.cuinfo           --------------------------
	.section	.note.nv.cuinfo,"",@"SHT_NOTE"
	.sectionflags	@"SHF_NOTE_NV_CUINFO"
        /*0018*/ 	.short	0x0002
        /*001a*/ 	.short	0x0064
        /*001c*/ 	.short	0x0082
	.zero		2


//--------------------- .nv.info                  --------------------------
	.section	.nv.info,"",@"SHT_CUDA_INFO"
	.align	4


	//----- nvinfo : EIATTR_REGCOUNT
	.align		4
        /*0000*/ 	.byte	0x04, 0x2f
        /*0002*/ 	.short	(.L_2 - .L_1)
	.align		4
.L_1:
        /*0004*/ 	.word	index@(_Z16conv_kernel_tilePfS_jj)
        /*0008*/ 	.word	0x00000016


	//----- nvinfo : EIATTR_FRAME_SIZE
	.align		4
.L_2:
        /*000c*/ 	.byte	0x04, 0x11
        /*000e*/ 	.short	(.L_4 - .L_3)
	.align		4
.L_3:
        /*0010*/ 	.word	index@(_Z16conv_kernel_tilePfS_jj)
        /*0014*/ 	.word	0x00000000


	//----- nvinfo : EIATTR_REGCOUNT
	.align		4
.L_4:
        /*0018*/ 	.byte	0x04, 0x2f
        /*001a*/ 	.short	(.L_6 - .L_5)
	.align		4
.L_5:
        /*001c*/ 	.word	index@(_Z11conv_kernelPfS_jj)
        /*0020*/ 	.word	0x00000020


	//----- nvinfo : EIATTR_FRAME_SIZE
	.align		4
.L_6:
        /*0024*/ 	.byte	0x04, 0x11
        /*0026*/ 	.short	(.L_8 - .L_7)
	.align		4
.L_7:
        /*0028*/ 	.word	index@(_Z11conv_kernelPfS_jj)
        /*002c*/ 	.word	0x00000000


	//----- nvinfo : EIATTR_MIN_STACK_SIZE
	.align		4
.L_8:
        /*0030*/ 	.byte	0x04, 0x12
        /*0032*/ 	.short	(.L_10 - .L_9)
	.align		4
.L_9:
        /*0034*/ 	.word	index@(_Z11conv_kernelPfS_jj)
        /*0038*/ 	.word	0x00000000


	//----- nvinfo : EIATTR_MIN_STACK_SIZE
	.align		4
.L_10:
        /*003c*/ 	.byte	0x04, 0x12
        /*003e*/ 	.short	(.L_12 - .L_11)
	.align		4
.L_11:
        /*0040*/ 	.word	index@(_Z16conv_kernel_tilePfS_jj)
        /*0044*/ 	.word	0x00000000
.L_12:


//--------------------- .nv.compat                --------------------------
	.section	.nv.compat,"",@"SHT_CUDA_COMPAT_INFO"
	.align	4
        /*0000*/ 	.byte	0x02, 0x09, 0x00, 0x00, 0x02, 0x02, 0x01, 0x00, 0x02, 0x05, 0x05, 0x00, 0x03, 0x07, 0x01, 0x01
        /*0010*/ 	.byte	0x02, 0x03, 0x00, 0x00, 0x02, 0x06, 0x01, 0x00, 0x04, 0x0b, 0x08, 0x00, 0x09, 0x00, 0x00, 0x00
        /*0020*/ 	.byte	0x00, 0x00, 0x00, 0x00


//--------------------- .nv.info._Z11conv_kernelPfS_jj --------------------------
	.section	.nv.info._Z11conv_kernelPfS_jj,"",@"SHT_CUDA_INFO"
	.sectionflags	@""
	.align	4


	//----- nvinfo : EIATTR_CUDA_API_VERSION
	.align		4
        /*0000*/ 	.byte	0x04, 0x37
        /*0002*/ 	.short	(.L_14 - .L_13)
.L_13:
        /*0004*/ 	.word	0x00000082


	//----- nvinfo : EIATTR_KPARAM_INFO
	.align		4
.L_14:
        /*0008*/ 	.byte	0x04, 0x17
        /*000a*/ 	.short	(.L_16 - .L_15)
.L_15:
        /*000c*/ 	.word	0x00000000
        /*0010*/ 	.short	0x0003
        /*0012*/ 	.short	0x0014
        /*0014*/ 	.byte	0x00, 0xf0, 0x11, 0x00


	//----- nvinfo : EIATTR_KPARAM_INFO
	.align		4
.L_16:
        /*0018*/ 	.byte	0x04, 0x17
        /*001a*/ 	.short	(.L_18 - .L_17)
.L_17:
        /*001c*/ 	.word	0x00000000
        /*0020*/ 	.short	0x0002
        /*0022*/ 	.short	0x0010
        /*0024*/ 	.byte	0x00, 0xf0, 0x11, 0x00


	//----- nvinfo : EIATTR_KPARAM_INFO
	.align		4
.L_18:
        /*0028*/ 	.byte	0x04, 0x17
        /*002a*/ 	.short	(.L_20 - .L_19)
.L_19:
        /*002c*/ 	.word	0x00000000
        /*0030*/ 	.short	0x0001
        /*0032*/ 	.short	0x0008
        /*0034*/ 	.byte	0x00, 0xf5, 0x21, 0x00


	//----- nvinfo : EIATTR_KPARAM_INFO
	.align		4
.L_20:
        /*0038*/ 	.byte	0x04, 0x17
        /*003a*/ 	.short	(.L_22 - .L_21)
.L_21:
        /*003c*/ 	.word	0x00000000
        /*0040*/ 	.short	0x0000
        /*0042*/ 	.short	0x0000
        /*0044*/ 	.byte	0x00, 0xf5, 0x21, 0x00


	//----- nvinfo : EIATTR_SPARSE_MMA_MASK
	.align		4
.L_22:
        /*0048*/ 	.byte	0x03, 0x50
        /*004a*/ 	.short	0x0000


	//----- nvinfo : EIATTR_MAXREG_COUNT
	.align		4
        /*004c*/ 	.byte	0x03, 0x1b
        /*004e*/ 	.short	0x00ff


	//----- nvinfo : EIATTR_MERCURY_ISA_VERSION
	.align		4
        /*0050*/ 	.byte	0x03, 0x5f
        /*0052*/ 	.short	0x0101


	//----- nvinfo : EIATTR_VRC_CTA_INIT_COUNT
	.align		4
        /*0054*/ 	.byte	0x02, 0x4a
	.zero		1
	.zero		1


	//----- nvinfo : EIATTR_EXIT_INSTR_OFFSETS
	.align		4
        /*0058*/ 	.byte	0x04, 0x1c
        /*005a*/ 	.short	(.L_24 - .L_23)


	//   ....[0]....
.L_23:
        /*005c*/ 	.word	0x00000620


	//----- nvinfo : EIATTR_CRS_STACK_SIZE
	.align		4
.L_24:
        /*0060*/ 	.byte	0x04, 0x1e
        /*0062*/ 	.short	(.L_26 - .L_25)
.L_25:
        /*0064*/ 	.word	0x00000000


	//----- nvinfo : EIATTR_CBANK_PARAM_SIZE
	.align		4
.L_26:
        /*0068*/ 	.byte	0x03, 0x19
        /*006a*/ 	.short	0x0018


	//----- nvinfo : EIATTR_PARAM_CBANK
	.align		4
        /*006c*/ 	.byte	0x04, 0x0a
        /*006e*/ 	.short	(.L_28 - .L_27)
	.align		4
.L_27:
        /*0070*/ 	.word	index@(.nv.constant0._Z11conv_kernelPfS_jj)
        /*0074*/ 	.short	0x0380
        /*0076*/ 	.short	0x0018


	//----- nvinfo : EIATTR_SW_WAR
	.align		4
.L_28:
        /*0078*/ 	.byte	0x04, 0x36
        /*007a*/ 	.short	(.L_30 - .L_29)
.L_29:
        /*007c*/ 	.word	0x00000008
.L_30:


//--------------------- .nv.info._Z16conv_kernel_tilePfS_jj --------------------------
	.section	.nv.info._Z16conv_kernel_tilePfS_jj,"",@"SHT_CUDA_INFO"
	.sectionflags	@""
	.align	4


	//----- nvinfo : EIATTR_CUDA_API_VERSION
	.align		4
        /*0000*/ 	.byte	0x04, 0x37
        /*0002*/ 	.short	(.L_32 - .L_31)
.L_31:
        /*0004*/ 	.word	0x00000082


	//----- nvinfo : EIATTR_KPARAM_INFO
	.align		4
.L_32:
        /*0008*/ 	.byte	0x04, 0x17
        /*000a*/ 	.short	(.L_34 - .L_33)
.L_33:
        /*000c*/ 	.word	0x00000000
        /*0010*/ 	.short	0x0003
        /*0012*/ 	.short	0x0014
        /*0014*/ 	.byte	0x00, 0xf0, 0x11, 0x00


	//----- nvinfo : EIATTR_KPARAM_INFO
	.align		4
.L_34:
        /*0018*/ 	.byte	0x04, 0x17
        /*001a*/ 	.short	(.L_36 - .L_35)
.L_35:
        /*001c*/ 	.word	0x00000000
        /*0020*/ 	.short	0x0002
        /*0022*/ 	.short	0x0010
        /*0024*/ 	.byte	0x00, 0xf0, 0x11, 0x00


	//----- nvinfo : EIATTR_KPARAM_INFO
	.align		4
.L_36:
        /*0028*/ 	.byte	0x04, 0x17
        /*002a*/ 	.short	(.L_38 - .L_37)
.L_37:
        /*002c*/ 	.word	0x00000000
        /*0030*/ 	.short	0x0001
        /*0032*/ 	.short	0x0008
        /*0034*/ 	.byte	0x00, 0xf5, 0x21, 0x00


	//----- nvinfo : EIATTR_KPARAM_INFO
	.align		4
.L_38:
        /*0038*/ 	.byte	0x04, 0x17
        /*003a*/ 	.short	(.L_40 - .L_39)
.L_39:
        /*003c*/ 	.word	0x00000000
        /*0040*/ 	.short	0x0000
        /*0042*/ 	.short	0x0000
        /*0044*/ 	.byte	0x00, 0xf5, 0x21, 0x00


	//----- nvinfo : EIATTR_SPARSE_MMA_MASK
	.align		4
.L_40:
        /*0048*/ 	.byte	0x03, 0x50
        /*004a*/ 	.short	0x0000


	//----- nvinfo : EIATTR_MAXREG_COUNT
	.align		4
        /*004c*/ 	.byte	0x03, 0x1b
        /*004e*/ 	.short	0x00ff


	//----- nvinfo : EIATTR_NUM_BARRIERS
	.align		4
        /*0050*/ 	.byte	0x02, 0x4c
        /*0052*/ 	.byte	0x01
	.zero		1


	//----- nvinfo : EIATTR_MERCURY_ISA_VERSION
	.align		4
        /*0054*/ 	.byte	0x03, 0x5f
        /*0056*/ 	.short	0x0101


	//----- nvinfo : EIATTR_VRC_CTA_INIT_COUNT
	.align		4
        /*0058*/ 	.byte	0x02, 0x4a
	.zero		1
	.zero		1


	//----- nvinfo : EIATTR_EXIT_INSTR_OFFSETS
	.align		4
        /*005c*/ 	.byte	0x04, 0x1c
        /*005e*/ 	.short	(.L_42 - .L_41)


	//   ....[0]....
.L_41:
        /*0060*/ 	.word	0x000003a0


	//----- nvinfo : EIATTR_CRS_STACK_SIZE
	.align		4
.L_42:
        /*0064*/ 	.byte	0x04, 0x1e
        /*0066*/ 	.short	(.L_44 - .L_43)
.L_43:
        /*0068*/ 	.word	0x00000000


	//----- nvinfo : EIATTR_CBANK_PARAM_SIZE
	.align		4
.L_44:
        /*006c*/ 	.byte	0x03, 0x19
        /*006e*/ 	.short	0x0018


	//----- nvinfo : EIATTR_PARAM_CBANK
	.align		4
        /*0070*/ 	.byte	0x04, 0x0a
        /*0072*/ 	.short	(.L_46 - .L_45)
	.align		4
.L_45:
        /*0074*/ 	.word	index@(.nv.constant0._Z16conv_kernel_tilePfS_jj)
        /*0078*/ 	.short	0x0380
        /*007a*/ 	.short	0x0018


	//----- nvinfo : EIATTR_SW_WAR
	.align		4
.L_46:
        /*007c*/ 	.byte	0x04, 0x36
        /*007e*/ 	.short	(.L_48 - .L_47)
.L_47:
        /*0080*/ 	.word	0x00000008
.L_48:


//--------------------- .nv.callgraph             --------------------------
	.section	.nv.callgraph,"",@"SHT_CUDA_CALLGRAPH"
	.align	4
	.sectionentsize	8
	.align		4
        /*0000*/ 	.word	0x00000000
	.align		4
        /*0004*/ 	.word	0xffffffff
	.align		4
        /*0008*/ 	.word	0x00000000
	.align		4
        /*000c*/ 	.word	0xfffffffe
	.align		4
        /*0010*/ 	.word	0x00000000
	.align		4
        /*0014*/ 	.word	0xfffffffd
	.align		4
        /*0018*/ 	.word	0x00000000
	.align		4
        /*001c*/ 	.word	0xfffffffc


//--------------------- .nv.constant3             --------------------------
	.section	.nv.constant3,"a",@progbits
	.align	4
.nv.constant3:
	.type		conv_filter,@object
	.size		conv_filter,(.L_0 - conv_filter)
conv_filter:
	.zero		36
.L_0:


//--------------------- .text._Z11conv_kernelPfS_jj --------------------------
	.section	.text._Z11conv_kernelPfS_jj,"ax",@progbits
	.align	128
        .global         _Z11conv_kernelPfS_jj
        .type           _Z11conv_kernelPfS_jj,@function
        .size           _Z11conv_kernelPfS_jj,(.L_x_6 - _Z11conv_kernelPfS_jj)
        .other          _Z11conv_kernelPfS_jj,@"STO_CUDA_ENTRY STV_DEFAULT"
_Z11conv_kernelPfS_jj:
.text._Z11conv_kernelPfS_jj:
[----:B------:R-:W-:Y:S01]  /*0000*/  LDC R1, c[0x0][0x37c] ;  /* 0x0000df00ff017b82 */ /* 0x000fe20000000800 */
[----:B------:R-:W0:Y:S07]  /*0010*/  S2R R7, SR_TID.Y ;  /* 0x0000000000077919 */ /* 0x000e2e0000002200 */
[----:B------:R-:W0:Y:S01]  /*0020*/  S2UR UR4, SR_CTAID.Y ;  /* 0x00000000000479c3 */ /* 0x000e220000002600 */
[----:B------:R-:W-:Y:S01]  /*0030*/  BSSY.RECONVERGENT B0, `(.L_x_0) ;  /* 0x000005d000007945 */ /* 0x000fe20003800200 */
[----:B------:R-:W-:Y:S01]  /*0040*/  HFMA2 R19, -RZ, RZ, 0, 0 ;  /* 0x00000000ff137431 */ /* 0x000fe200000001ff */
[----:B------:R-:W1:Y:S05]  /*0050*/  S2R R0, SR_TID.X ;  /* 0x0000000000007919 */ /* 0x000e6a0000002100 */
[----:B------:R-:W0:Y:S08]  /*0060*/  LDC R18, c[0x0][0x364] ;  /* 0x0000d900ff127b82 */ /* 0x000e300000000800 */
[----:B------:R-:W1:Y:S08]  /*0070*/  S2UR UR5, SR_CTAID.X ;  /* 0x00000000000579c3 */ /* 0x000e700000002500 */
[----:B------:R-:W1:Y:S08]  /*0080*/  LDC R21, c[0x0][0x360] ;  /* 0x0000d800ff157b82 */ /* 0x000e700000000800 */
[----:B------:R-:W2:Y:S01]  /*0090*/  LDC.64 R4, c[0x0][0x390] ;  /* 0x0000e400ff047b82 */ /* 0x000ea20000000a00 */
[----:B0-----:R-:W-:-:S07]  /*00a0*/  IMAD R18, R18, UR4, R7 ;  /* 0x0000000412127c24 */ /* 0x001fce000f8e0207 */
[----:B------:R-:W0:Y:S01]  /*00b0*/  LDC.64 R2, c[0x0][0x388] ;  /* 0x0000e200ff027b82 */ /* 0x000e220000000a00 */
[----:B-1----:R-:W-:Y:S01]  /*00c0*/  IMAD R21, R21, UR5, R0 ;  /* 0x0000000515157c24 */ /* 0x002fe2000f8e0200 */
[----:B------:R-:W1:Y:S01]  /*00d0*/  LDCU.64 UR4, c[0x0][0x358] ;  /* 0x00006b00ff0477ac */ /* 0x000e620008000a00 */
[C---:B--2---:R-:W-:Y:S02]  /*00e0*/  ISETP.GE.U32.AND P0, PT, R18.reuse, R5, PT ;  /* 0x000000051200720c */ /* 0x044fe40003f06070 */
[-C--:B------:R-:W-:Y:S02]  /*00f0*/  IMAD R7, R18, R4.reuse, R21 ;  /* 0x0000000412077224 */ /* 0x080fe400078e0215 */
[----:B------:R-:W-:Y:S02]  /*0100*/  ISETP.GE.U32.OR P0, PT, R21, R4, P0 ;  /* 0x000000041500720c */ /* 0x000fe40000706470 */
[----:B0-----:R-:W-:-:S11]  /*0110*/  IMAD.WIDE.U32 R2, R7, 0x4, R2 ;  /* 0x0000000407027825 */ /* 0x001fd600078e0002 */
[----:B-1----:R-:W-:Y:S05]  /*0120*/  @P0 BRA `(.L_x_1) ;  /* 0x0000000400340947 */ /* 0x002fea0003800000 */
[----:B------:R-:W-:Y:S02]  /*0130*/  IADD3 R12, PT, PT, R18, -0x1, RZ ;  /* 0xffffffff120c7810 */ /* 0x000fe40007ffe0ff */
[----:B------:R-:W-:Y:S02]  /*0140*/  IADD3 R23, PT, PT, R21, -0x1, RZ ;  /* 0xffffffff15177810 */ /* 0x000fe40007ffe0ff */
[----:B------:R-:W-:Y:S02]  /*0150*/  ISETP.GE.U32.AND P1, PT, R12, R5, PT ;  /* 0x000000050c00720c */ /* 0x000fe40003f26070 */
[C---:B------:R-:W-:Y:S02]  /*0160*/  LOP3.LUT R0, R23.reuse, R12, RZ, 0xfc, !PT ;  /* 0x0000000c17007212 */ /* 0x040fe400078efcff */
[----:B------:R-:W-:-:S04]  /*0170*/  ISETP.GE.U32.OR P0, PT, R23, R4, P1 ;  /* 0x000000041700720c */ /* 0x000fc80000f06470 */
[----:B------:R-:W-:Y:S02]  /*0180*/  ISETP.LT.OR P0, PT, R0, RZ, P0 ;  /* 0x000000ff0000720c */ /* 0x000fe40000701670 */
[----:B------:R-:W-:-:S04]  /*0190*/  LOP3.LUT R0, R21, R12, RZ, 0xfc, !PT ;  /* 0x0000000c15007212 */ /* 0x000fc800078efcff */
[----:B------:R-:W-:-:S07]  /*01a0*/  ISETP.LT.OR P4, PT, R0, RZ, P1 ;  /* 0x000000ff0000720c */ /* 0x000fce0000f81670 */
[----:B------:R-:W0:Y:S01]  /*01b0*/  @!P0 LDC.64 R6, c[0x0][0x380] ;  /* 0x0000e000ff068b82 */ /* 0x000e220000000a00 */
[----:B------:R-:W-:-:S07]  /*01c0*/  @!P0 IMAD R11, R12, R4, R23 ;  /* 0x000000040c0b8224 */ /* 0x000fce00078e0217 */
[----:B------:R-:W1:Y:S01]  /*01d0*/  @!P4 LDC.64 R8, c[0x0][0x380] ;  /* 0x0000e000ff08cb82 */ /* 0x000e620000000a00 */
[----:B------:R-:W-:Y:S02]  /*01e0*/  IADD3 R25, PT, PT, R21, 0x1, RZ ;  /* 0x0000000115197810 */ /* 0x000fe40007ffe0ff */
[----:B------:R-:W-:-:S05]  /*01f0*/  ISETP.GT.AND P2, PT, R23, -0x1, PT ;  /* 0xffffffff1700780c */ /* 0x000fca0003f44270 */
[----:B------:R-:W2:Y:S01]  /*0200*/  @!P4 LDC R13, c[0x3][0x4] ;  /* 0x00c00100ff0dcb82 */ /* 0x000ea20000000800 */
[----:B0-----:R-:W-:-:S04]  /*0210*/  @!P0 IMAD.WIDE.U32 R6, R11, 0x4, R6 ;  /* 0x000000040b068825 */ /* 0x001fc800078e0006 */
[----:B------:R-:W-:Y:S01]  /*0220*/  @!P4 IMAD R11, R12, R4, R21 ;  /* 0x000000040c0bc224 */ /* 0x000fe200078e0215 */
[----:B------:R0:W3:Y:S03]  /*0230*/  @!P0 LDG.E R0, desc[UR4][R6.64] ;  /* 0x0000000406008981 */ /* 0x0000e6000c1e1900 */
[----:B-1----:R-:W-:Y:S02]  /*0240*/  @!P4 IMAD.WIDE.U32 R8, R11, 0x4, R8 ;  /* 0x000000040b08c825 */ /* 0x002fe400078e0008 */
[----:B------:R-:W3:Y:S04]  /*0250*/  @!P0 LDC R11, c[0x3][RZ] ;  /* 0x00c00000ff0b8b82 */ /* 0x000ee80000000800 */
[----:B------:R-:W2:Y:S01]  /*0260*/  @!P4 LDG.E R8, desc[UR4][R8.64] ;  /* 0x000000040808c981 */ /* 0x000ea2000c1e1900 */
[----:B------:R-:W-:-:S02]  /*0270*/  LOP3.LUT R10, R25, R12, RZ, 0xfc, !PT ;  /* 0x0000000c190a7212 */ /* 0x000fc400078efcff */
[-C--:B------:R-:W-:Y:S02]  /*0280*/  ISETP.GE.U32.OR P1, PT, R25, R4.reuse, P1 ;  /* 0x000000041900720c */ /* 0x080fe40000f26470 */
[----:B------:R-:W-:Y:S02]  /*0290*/  ISETP.LT.U32.AND P2, PT, R23, R4, P2 ;  /* 0x000000041700720c */ /* 0x000fe40001741070 */
[----:B------:R-:W-:Y:S02]  /*02a0*/  ISETP.LT.OR P1, PT, R10, RZ, P1 ;  /* 0x000000ff0a00720c */ /* 0x000fe40000f21670 */
[----:B------:R-:W-:Y:S02]  /*02b0*/  ISETP.GE.AND P5, PT, R21, RZ, PT ;  /* 0x000000ff1500720c */ /* 0x000fe40003fa6270 */
[----:B------:R-:W-:Y:S02]  /*02c0*/  ISETP.GT.AND P3, PT, R25, -0x1, PT ;  /* 0xffffffff1900780c */ /* 0x000fe40003f64270 */
[----:B------:R-:W-:-:S02]  /*02d0*/  IADD3 R10, PT, PT, R18, 0x1, RZ ;  /* 0x00000001120a7810 */ /* 0x000fc40007ffe0ff */
[-C--:B------:R-:W-:Y:S02]  /*02e0*/  ISETP.LT.U32.AND P3, PT, R25, R4.reuse, P3 ;  /* 0x000000041900720c */ /* 0x080fe40001f61070 */
[----:B------:R-:W-:Y:S01]  /*02f0*/  ISETP.GE.U32.OR P6, PT, R10, R5, !P2 ;  /* 0x000000050a00720c */ /* 0x000fe200057c6470 */
[----:B------:R-:W1:Y:S02]  /*0300*/  @P2 LDC.64 R16, c[0x0][0x380] ;  /* 0x0000e000ff102b82 */ /* 0x000e640000000a00 */
[----:B------:R-:W-:-:S06]  /*0310*/  @!P1 IMAD R27, R12, R4, R25 ;  /* 0x000000040c1b9224 */ /* 0x000fcc00078e0219 */
[----:B------:R-:W4:Y:S08]  /*0320*/  @!P1 LDC.64 R14, c[0x0][0x380] ;  /* 0x0000e000ff0e9b82 */ /* 0x000f300000000a00 */
[----:B0-----:R-:W0:Y:S01]  /*0330*/  @P5 LDC.64 R6, c[0x0][0x380] ;  /* 0x0000e000ff065b82 */ /* 0x001e220000000a00 */
[CC--:B------:R-:W-:Y:S02]  /*0340*/  IMAD R20, R18.reuse, R4.reuse, R4 ;  /* 0x0000000412147224 */ /* 0x0c0fe400078e0204 */
[----:B------:R-:W-:-:S02]  /*0350*/  @P3 IMAD R29, R18, R4, R25 ;  /* 0x00000004121d3224 */ /* 0x000fc400078e0219 */
[----:B----4-:R-:W-:-:S04]  /*0360*/  @!P1 IMAD.WIDE.U32 R26, R27, 0x4, R14 ;  /* 0x000000041b1a9825 */ /* 0x010fc800078e000e */
[----:B---3--:R-:W-:Y:S01]  /*0370*/  @!P0 FFMA R19, R0, R11, RZ ;  /* 0x0000000b00138223 */ /* 0x008fe200000000ff */
[----:B------:R-:W-:Y:S01]  /*0380*/  ISETP.GE.U32.AND P0, PT, R10, R5, PT ;  /* 0x000000050a00720c */ /* 0x000fe20003f06070 */
[----:B------:R-:W3:Y:S03]  /*0390*/  @!P1 LDG.E R0, desc[UR4][R26.64] ;  /* 0x000000041a009981 */ /* 0x000ee6000c1e1900 */
[----:B------:R-:W-:Y:S01]  /*03a0*/  ISETP.LT.OR P0, PT, R21, RZ, P0 ;  /* 0x000000ff1500720c */ /* 0x000fe20000701670 */
[----:B--2---:R-:W-:Y:S01]  /*03b0*/  @!P4 FFMA R19, R8, R13, R19 ;  /* 0x0000000d0813c223 */ /* 0x004fe20000000013 */
[----:B------:R-:W-:Y:S01]  /*03c0*/  ISETP.GE.U32.OR P4, PT, R10, R5, !P3 ;  /* 0x000000050a00720c */ /* 0x000fe20005f86470 */
[----:B------:R-:W2:Y:S01]  /*03d0*/  @P3 LDC.64 R8, c[0x0][0x380] ;  /* 0x0000e000ff083b82 */ /* 0x000ea20000000a00 */
[----:B------:R-:W-:-:S07]  /*03e0*/  @P2 IMAD R5, R18, R4, R23 ;  /* 0x0000000412052224 */ /* 0x000fce00078e0217 */
[----:B------:R-:W4:Y:S01]  /*03f0*/  @!P6 LDC.64 R10, c[0x0][0x380] ;  /* 0x0000e000ff0aeb82 */ /* 0x000f220000000a00 */
[----:B-1----:R-:W-:-:S07]  /*0400*/  @P2 IMAD.WIDE.U32 R16, R5, 0x4, R16 ;  /* 0x0000000405102825 */ /* 0x002fce00078e0010 */
[----:B------:R-:W1:Y:S01]  /*0410*/  @!P0 LDC.64 R12, c[0x0][0x380] ;  /* 0x0000e000ff0c8b82 */ /* 0x000e620000000a00 */
[----:B------:R-:W-:Y:S01]  /*0420*/  @P5 IMAD R5, R18, R4, R21 ;  /* 0x0000000412055224 */ /* 0x000fe200078e0215 */
[----:B------:R-:W5:Y:S06]  /*0430*/  @P2 LDG.E R16, desc[UR4][R16.64] ;  /* 0x0000000410102981 */ /* 0x000f6c000c1e1900 */
[----:B------:R-:W1:Y:S01]  /*0440*/  @!P4 LDC.64 R14, c[0x0][0x380] ;  /* 0x0000e000ff0ecb82 */ /* 0x000e620000000a00 */
[----:B0-----:R-:W-:Y:S01]  /*0450*/  @P5 IMAD.WIDE.U32 R6, R5, 0x4, R6 ;  /* 0x0000000405065825 */ /* 0x001fe200078e0006 */
[----:B------:R-:W-:-:S03]  /*0460*/  @!P6 IADD3 R23, PT, PT, R23, R20, RZ ;  /* 0x000000141717e210 */ /* 0x000fc60007ffe0ff */
[----:B--2---:R-:W-:Y:S01]  /*0470*/  @P3 IMAD.WIDE.U32 R8, R29, 0x4, R8 ;  /* 0x000000041d083825 */ /* 0x004fe200078e0008 */
[-C--:B------:R-:W-:Y:S01]  /*0480*/  @!P0 IADD3 R21, PT, PT, R21, R20.reuse, RZ ;  /* 0x0000001415158210 */ /* 0x080fe20007ffe0ff */
[----:B------:R0:W2:Y:S01]  /*0490*/  @P5 LDG.E R6, desc[UR4][R6.64] ;  /* 0x0000000406065981 */ /* 0x0000a2000c1e1900 */
[----:B------:R-:W-:Y:S01]  /*04a0*/  @!P4 IADD3 R25, PT, PT, R25, R20, RZ ;  /* 0x000000141919c210 */ /* 0x000fe20007ffe0ff */
[----:B----4-:R-:W-:Y:S01]  /*04b0*/  @!P6 IMAD.WIDE.U32 R10, R23, 0x4, R10 ;  /* 0x00000004170ae825 */ /* 0x010fe200078e000a */
[----:B------:R-:W3:Y:S01]  /*04c0*/  @!P1 LDC R4, c[0x3][0x8] ;  /* 0x00c00200ff049b82 */ /* 0x000ee20000000800 */
[----:B------:R4:W2:Y:S04]  /*04d0*/  @P3 LDG.E R8, desc[UR4][R8.64] ;  /* 0x0000000408083981 */ /* 0x0008a8000c1e1900 */
[----:B------:R-:W2:Y:S01]  /*04e0*/  @!P6 LDG.E R10, desc[UR4][R10.64] ;  /* 0x000000040a0ae981 */ /* 0x000ea2000c1e1900 */
[----:B-1----:R-:W-:-:S02]  /*04f0*/  @!P0 IMAD.WIDE.U32 R12, R21, 0x4, R12 ;  /* 0x00000004150c8825 */ /* 0x002fc400078e000c */
[----:B------:R-:W5:Y:S04]  /*0500*/  @P2 LDC R5, c[0x3][0xc] ;  /* 0x00c00300ff052b82 */ /* 0x000f680000000800 */
[----:B------:R-:W2:Y:S01]  /*0510*/  @!P0 LDG.E R12, desc[UR4][R12.64] ;  /* 0x000000040c0c8981 */ /* 0x000ea2000c1e1900 */
[----:B------:R-:W-:-:S03]  /*0520*/  @!P4 IMAD.WIDE.U32 R14, R25, 0x4, R14 ;  /* 0x00000004190ec825 */ /* 0x000fc600078e000e */
[----:B0-----:R-:W2:Y:S03]  /*0530*/  @P5 LDC R7, c[0x3][0x10] ;  /* 0x00c00400ff075b82 */ /* 0x001ea60000000800 */
[----:B------:R-:W2:Y:S05]  /*0540*/  @!P4 LDG.E R14, desc[UR4][R14.64] ;  /* 0x000000040e0ec981 */ /* 0x000eaa000c1e1900 */
[----:B------:R-:W0:Y:S08]  /*0550*/  @P3 LDC R17, c[0x3][0x14] ;  /* 0x00c00500ff113b82 */ /* 0x000e300000000800 */
[----:B----4-:R-:W1:Y:S08]  /*0560*/  @!P6 LDC R9, c[0x3][0x18] ;  /* 0x00c00600ff09eb82 */ /* 0x010e700000000800 */
[----:B------:R-:W4:Y:S01]  /*0570*/  @!P0 LDC R18, c[0x3][0x1c] ;  /* 0x00c00700ff128b82 */ /* 0x000f220000000800 */
[----:B---3--:R-:W-:-:S07]  /*0580*/  @!P1 FFMA R19, R0, R4, R19 ;  /* 0x0000000400139223 */ /* 0x008fce0000000013 */
[----:B------:R-:W3:Y:S01]  /*0590*/  @!P4 LDC R0, c[0x3][0x20] ;  /* 0x00c00800ff00cb82 */ /* 0x000ee20000000800 */
[----:B-----5:R-:W-:-:S04]  /*05a0*/  @P2 FFMA R19, R16, R5, R19 ;  /* 0x0000000510132223 */ /* 0x020fc80000000013 */
[----:B--2---:R-:W-:-:S04]  /*05b0*/  @P5 FFMA R19, R6, R7, R19 ;  /* 0x0000000706135223 */ /* 0x004fc80000000013 */
[----:B0-----:R-:W-:-:S04]  /*05c0*/  @P3 FFMA R19, R8, R17, R19 ;  /* 0x0000001108133223 */ /* 0x001fc80000000013 */
[----:B-1----:R-:W-:-:S04]  /*05d0*/  @!P6 FFMA R19, R10, R9, R19 ;  /* 0x000000090a13e223 */ /* 0x002fc80000000013 */
[----:B----4-:R-:W-:-:S04]  /*05e0*/  @!P0 FFMA R19, R12, R18, R19 ;  /* 0x000000120c138223 */ /* 0x010fc80000000013 */
[----:B---3--:R-:W-:-:S07]  /*05f0*/  @!P4 FFMA R19, R14, R0, R19 ;  /* 0x000000000e13c223 */ /* 0x008fce0000000013 */
.L_x_1:
[----:B------:R-:W-:Y:S05]  /*0600*/  BSYNC.RECONVERGENT B0 ;  /* 0x0000000000007941 */ /* 0x000fea0003800200 */
.L_x_0:
[----:B------:R-:W-:Y:S01]  /*0610*/  STG.E desc[UR4][R2.64], R19 ;  /* 0x0000001302007986 */ /* 0x000fe2000c101904 */
[----:B------:R-:W-:Y:S05]  /*0620*/  EXIT ;  /* 0x000000000000794d */ /* 0x000fea0003800000 */
.L_x_2:
[----:B------:R-:W-:-:S00]  /*0630*/  BRA `(.L_x_2) ;  /* 0xfffffffc00fc7947 */ /* 0x000fc0000383ffff */
[----:B------:R-:W-:-:S00]  /*0640*/  NOP ;  /* 0x0000000000007918 */ /* 0x000fc00000000000 */
        /* <DEDUP_REMOVED lines=11> */
.L_x_6:


//--------------------- .text._Z16conv_kernel_tilePfS_jj --------------------------
	.section	.text._Z16conv_kernel_tilePfS_jj,"ax",@progbits
	.align	128
        .global         _Z16conv_kernel_tilePfS_jj
        .type           _Z16conv_kernel_tilePfS_jj,@function
        .size           _Z16conv_kernel_tilePfS_jj,(.L_x_7 - _Z16conv_kernel_tilePfS_jj)
        .other          _Z16conv_kernel_tilePfS_jj,@"STO_CUDA_ENTRY STV_DEFAULT"
_Z16conv_kernel_tilePfS_jj:
.text._Z16conv_kernel_tilePfS_jj:
[----:B------:R-:W-:Y:S01]  /*0000*/  LDC R1, c[0x0][0x37c] ;  /* 0x0000df00ff017b82 */ /* 0x000fe20000000800 */
[----:B------:R-:W0:Y:S01]  /*0010*/  S2R R9, SR_TID.X ;  /* 0x0000000000097919 */ /* 0x000e220000002100 */
[----:B------:R-:W1:Y:S01]  /*0020*/  LDCU.64 UR8, c[0x0][0x390] ;  /* 0x00007200ff0877ac */ /* 0x000e620008000a00 */
[----:B------:R-:W0:Y:S01]  /*0030*/  S2R R0, SR_CTAID.X ;  /* 0x0000000000007919 */ /* 0x000e220000002500 */
[----:B------:R-:W2:Y:S01]  /*0040*/  LDCU.64 UR6, c[0x0][0x358] ;  /* 0x00006b00ff0677ac */ /* 0x000ea20008000a00 */
[----:B------:R-:W3:Y:S01]  /*0050*/  S2R R6, SR_TID.Y ;  /* 0x0000000000067919 */ /* 0x000ee20000002200 */
[----:B------:R-:W3:Y:S01]  /*0060*/  S2R R5, SR_CTAID.Y ;  /* 0x0000000000057919 */ /* 0x000ee20000002600 */
[----:B0-----:R-:W-:-:S05]  /*0070*/  IMAD R7, R0, 0x1e, R9 ;  /* 0x0000001e00077824 */ /* 0x001fca00078e0209 */
[----:B------:R-:W-:Y:S01]  /*0080*/  IADD3 R3, PT, PT, R7, -0x1, RZ ;  /* 0xffffffff07037810 */ /* 0x000fe20007ffe0ff */
[----:B---3--:R-:W-:-:S03]  /*0090*/  IMAD R0, R5, 0x1e, R6 ;  /* 0x0000001e05007824 */ /* 0x008fc600078e0206 */
[----:B------:R-:W-:Y:S02]  /*00a0*/  ISETP.GE.AND P0, PT, R3, RZ, PT ;  /* 0x000000ff0300720c */ /* 0x000fe40003f06270 */
[C---:B------:R-:W-:Y:S02]  /*00b0*/  IADD3 R2, PT, PT, R0.reuse, -0x1, RZ ;  /* 0xffffffff00027810 */ /* 0x040fe40007ffe0ff */
[----:B------:R-:W-:-:S04]  /*00c0*/  ISETP.EQ.OR P0, PT, R0, RZ, !P0 ;  /* 0x000000ff0000720c */ /* 0x000fc80004702670 */
[----:B-1----:R-:W-:-:S04]  /*00d0*/  ISETP.GE.U32.OR P0, PT, R2, UR9, P0 ;  /* 0x0000000902007c0c */ /* 0x002fc80008706470 */
[----:B------:R-:W-:-:S13]  /*00e0*/  ISETP.GE.U32.OR P0, PT, R3, UR8, P0 ;  /* 0x0000000803007c0c */ /* 0x000fda0008706470 */
[----:B------:R-:W0:Y:S01]  /*00f0*/  @!P0 LDC.64 R4, c[0x0][0x380] ;  /* 0x0000e000ff048b82 */ /* 0x000e220000000a00 */
[----:B------:R-:W-:-:S04]  /*0100*/  @!P0 IMAD R3, R2, UR8, R3 ;  /* 0x0000000802038c24 */ /* 0x000fc8000f8e0203 */
[----:B0-----:R-:W-:-:S03]  /*0110*/  @!P0 IMAD.WIDE.U32 R4, R3, 0x4, R4 ;  /* 0x0000000403048825 */ /* 0x001fc600078e0004 */
[----:B------:R-:W0:Y:S03]  /*0120*/  S2UR UR5, SR_CgaCtaId ;  /* 0x00000000000579c3 */ /* 0x000e260000008800 */
[----:B--2---:R-:W2:Y:S01]  /*0130*/  @!P0 LDG.E R5, desc[UR6][R4.64] ;  /* 0x0000000604058981 */ /* 0x004ea2000c1e1900 */
[----:B------:R-:W-:Y:S01]  /*0140*/  UMOV UR4, 0x400 ;  /* 0x0000040000047882 */ /* 0x000fe20000000000 */
[----:B------:R-:W-:-:S03]  /*0150*/  VIMNMX.U32 R8, PT, PT, R9, R6, !PT ;  /* 0x0000000609087248 */ /* 0x000fc60007fe0000 */
[----:B------:R-:W1:Y:S01]  /*0160*/  LDC.64 R2, c[0x0][0x388] ;  /* 0x0000e200ff027b82 */ /* 0x000e620000000a00 */
[----:B------:R-:W-:Y:S01]  /*0170*/  IMAD R7, R0, UR8, R7 ;  /* 0x0000000800077c24 */ /* 0x000fe2000f8e0207 */
[----:B------:R-:W-:Y:S01]  /*0180*/  BSSY.RECONVERGENT B0, `(.L_x_3) ;  /* 0x0000020000007945 */ /* 0x000fe20003800200 */
[----:B------:R-:W-:Y:S01]  /*0190*/  ISETP.GT.U32.AND P1, PT, R8, 0x1d, PT ;  /* 0x0000001d0800780c */ /* 0x000fe20003f24070 */
[----:B0-----:R-:W-:-:S06]  /*01a0*/  ULEA UR4, UR5, UR4, 0x18 ;  /* 0x0000000405047291 */ /* 0x001fcc000f8ec0ff */
[----:B------:R-:W-:Y:S01]  /*01b0*/  LEA R6, R6, UR4, 0x7 ;  /* 0x0000000406067c11 */ /* 0x000fe2000f8e38ff */
[----:B-1----:R-:W-:-:S04]  /*01c0*/  IMAD.WIDE.U32 R2, R7, 0x4, R2 ;  /* 0x0000000407027825 */ /* 0x002fc800078e0002 */
[----:B------:R-:W-:Y:S01]  /*01d0*/  HFMA2 R7, -RZ, RZ, 0, 0 ;  /* 0x00000000ff077431 */ /* 0x000fe200000001ff */
[----:B------:R-:W-:-:S05]  /*01e0*/  LEA R6, R9, R6, 0x2 ;  /* 0x0000000609067211 */ /* 0x000fca00078e10ff */
[----:B--2---:R0:W-:Y:S04]  /*01f0*/  @!P0 STS [R6], R5 ;  /* 0x0000000506008388 */ /* 0x0041e80000000800 */
[----:B------:R0:W-:Y:S01]  /*0200*/  @P0 STS [R6], RZ ;  /* 0x000000ff06000388 */ /* 0x0001e20000000800 */
[----:B------:R-:W-:Y:S06]  /*0210*/  BAR.SYNC.DEFER_BLOCKING 0x0 ;  /* 0x0000000000007b1d */ /* 0x000fec0000010000 */
[----:B------:R-:W-:Y:S05]  /*0220*/  @P1 BRA `(.L_x_4) ;  /* 0x0000000000541947 */ /* 0x000fea0003800000 */
[----:B------:R-:W1:Y:S01]  /*0230*/  LDS R0, [R6] ;  /* 0x0000000006007984 */ /* 0x000e620000000800 */
[----:B------:R-:W1:Y:S03]  /*0240*/  LDCU.128 UR12, c[0x3][URZ] ;  /* 0x00c00000ff0c77ac */ /* 0x000e660008000c00 */
[----:B0-----:R-:W0:Y:S01]  /*0250*/  LDS R5, [R6+0x4] ;  /* 0x0000040006057984 */ /* 0x001e220000000800 */
[----:B------:R-:W2:Y:S03]  /*0260*/  LDCU.128 UR16, c[0x3][0x10] ;  /* 0x00c00200ff1077ac */ /* 0x000ea60008000c00 */
[----:B------:R-:W3:Y:S01]  /*0270*/  LDS R7, [R6+0x8] ;  /* 0x0000080006077984 */ /* 0x000ee20000000800 */
[----:B------:R-:W4:Y:S03]  /*0280*/  LDCU UR4, c[0x3][0x20] ;  /* 0x00c00400ff0477ac */ /* 0x000f260008000800 */
[----:B------:R-:W5:Y:S04]  /*0290*/  LDS R9, [R6+0x80] ;  /* 0x0000800006097984 */ /* 0x000f680000000800 */
[----:B------:R-:W2:Y:S04]  /*02a0*/  LDS R11, [R6+0x84] ;  /* 0x00008400060b7984 */ /* 0x000ea80000000800 */
[----:B------:R-:W4:Y:S04]  /*02b0*/  LDS R13, [R6+0x88] ;  /* 0x00008800060d7984 */ /* 0x000f280000000800 */
[----:B------:R-:W4:Y:S04]  /*02c0*/  LDS R15, [R6+0x100] ;  /* 0x00010000060f7984 */ /* 0x000f280000000800 */
[----:B------:R-:W4:Y:S04]  /*02d0*/  LDS R17, [R6+0x104] ;  /* 0x0001040006117984 */ /* 0x000f280000000800 */
[----:B------:R-:W4:Y:S01]  /*02e0*/  LDS R19, [R6+0x108] ;  /* 0x0001080006137984 */ /* 0x000f220000000800 */
[----:B-1----:R-:W-:-:S04]  /*02f0*/  FFMA R0, R0, UR12, RZ ;  /* 0x0000000c00007c23 */ /* 0x002fc800080000ff */
[----:B0-----:R-:W-:-:S04]  /*0300*/  FFMA R0, R5, UR13, R0 ;  /* 0x0000000d05007c23 */ /* 0x001fc80008000000 */
[----:B---3--:R-:W-:-:S04]  /*0310*/  FFMA R0, R7, UR14, R0 ;  /* 0x0000000e07007c23 */ /* 0x008fc80008000000 */
[----:B-----5:R-:W-:-:S04]  /*0320*/  FFMA R0, R9, UR15, R0 ;  /* 0x0000000f09007c23 */ /* 0x020fc80008000000 */
[----:B--2---:R-:W-:-:S04]  /*0330*/  FFMA R0, R11, UR16, R0 ;  /* 0x000000100b007c23 */ /* 0x004fc80008000000 */
[----:B----4-:R-:W-:-:S04]  /*0340*/  FFMA R0, R13, UR17, R0 ;  /* 0x000000110d007c23 */ /* 0x010fc80008000000 */
[----:B------:R-:W-:-:S04]  /*0350*/  FFMA R0, R15, UR18, R0 ;  /* 0x000000120f007c23 */ /* 0x000fc80008000000 */
[----:B------:R-:W-:-:S04]  /*0360*/  FFMA R0, R17, UR19, R0 ;  /* 0x0000001311007c23 */ /* 0x000fc80008000000 */
[----:B------:R-:W-:-:S07]  /*0370*/  FFMA R7, R19, UR4, R0 ;  /* 0x0000000413077c23 */ /* 0x000fce0008000000 */
.L_x_4:
[----:B------:R-:W-:Y:S05]  /*0380*/  BSYNC.RECONVERGENT B0 ;  /* 0x0000000000007941 */ /* 0x000fea0003800200 */
.L_x_3:
[----:B------:R-:W-:Y:S01]  /*0390*/  STG.E desc[UR6][R2.64], R7 ;  /* 0x0000000702007986 */ /* 0x000fe2000c101906 */
[----:B------:R-:W-:Y:S05]  /*03a0*/  EXIT ;  /* 0x000000000000794d */ /* 0x000fea0003800000 */
.L_x_5:
        /* <DEDUP_REMOVED lines=13> */
.L_x_7:


//--------------------- .nv.shared.reserved.0     --------------------------
	.section	.nv.shared.reserved.0,"aw",@nobits
	.weak		__nv_reservedSMEM_offset_0_alias
	.size		__nv_reservedSMEM_offset_0_alias, 0, 64
	.other		__nv_reservedSMEM_offset_0_alias,@"STO_CUDA_RESERVED_SHARED STV_DEFAULT"
__nv_reservedSMEM_offset_0_alias:
	.zero		0
	.zero		64


//--------------------- .nv.shared._Z16conv_kernel_tilePfS_jj --------------------------
	.section	.nv.shared._Z16conv_kernel_tilePfS_jj,"aw",@nobits
	.sectionflags	@""
	.align	4
.nv.shared._Z16conv_kernel_tilePfS_jj:
	.zero		5120


//--------------------- .nv.constant0._Z11conv_kernelPfS_jj --------------------------
	.section	.nv.constant0._Z11conv_kernelPfS_jj,"a",@progbits
	.sectionflags	@""
	.align	4
.nv.constant0._Z11conv_kernelPfS_jj:
	.zero		920


//--------------------- .nv.constant0._Z16conv_kernel_tilePfS_jj --------------------------
	.section	.nv.constant0._Z16conv_kernel_tilePfS_jj,"a",@progbits
	.sectionflags	@""
	.align	4
.nv.constant0._Z16conv_kernel_tilePfS_jj:
	.zero		920


//--------------------- SYMBOLS --------------------------

	.type		.nv.reservedSmem.offset0,@object
	.size		.nv.reservedSmem.offset0,0x4
	.type		.nv.reservedSmem.cap,@object
	.size		.nv.reservedSmem.cap,0x4
